//
// Generated by NVIDIA NVVM Compiler
//
// Compiler Build ID: CL-36424714
// Cuda compilation tools, release 13.0, V13.0.88
// Based on NVVM 20.0.0
//

.version 9.0
.target sm_100
.address_size 64

	// .globl	_Z11vectSumRacePimS_

.visible .entry _Z11vectSumRacePimS_(
	.param .u64 .ptr .align 1 _Z11vectSumRacePimS__param_0,
	.param .u64 _Z11vectSumRacePimS__param_1,
	.param .u64 .ptr .align 1 _Z11vectSumRacePimS__param_2
)
{
	.reg .pred 	%p<3>;
	.reg .b32 	%r<12>;
	.reg .b64 	%rd<13>;

	ld.param.u64 	%rd7, [_Z11vectSumRacePimS__param_0];
	ld.param.u64 	%rd8, [_Z11vectSumRacePimS__param_1];
	ld.param.u64 	%rd9, [_Z11vectSumRacePimS__param_2];
	cvta.to.global.u64 	%rd1, %rd9;
	mov.u32 	%r5, %ctaid.x;
	mov.u32 	%r1, %ntid.x;
	mov.u32 	%r6, %tid.x;
	mad.lo.s32 	%r7, %r5, %r1, %r6;
	cvt.u64.u32 	%rd12, %r7;
	setp.le.u64 	%p1, %rd8, %rd12;
	@%p1 bra 	$L__BB0_3;
	mov.u32 	%r8, %nctaid.x;
	mul.lo.s32 	%r9, %r1, %r8;
	cvt.u64.u32 	%rd3, %r9;
	ld.global.u32 	%r11, [%rd1];
	cvta.to.global.u64 	%rd4, %rd7;
$L__BB0_2:
	shl.b64 	%rd10, %rd12, 2;
	add.s64 	%rd11, %rd4, %rd10;
	ld.global.u32 	%r10, [%rd11];
	add.s32 	%r11, %r11, %r10;
	st.global.u32 	[%rd1], %r11;
	add.s64 	%rd12, %rd12, %rd3;
	setp.lt.u64 	%p2, %rd12, %rd8;
	@%p2 bra 	$L__BB0_2;
$L__BB0_3:
	ret;

}
	// .globl	_Z13vectSumAtomicPimS_
.visible .entry _Z13vectSumAtomicPimS_(
	.param .u64 .ptr .align 1 _Z13vectSumAtomicPimS__param_0,
	.param .u64 _Z13vectSumAtomicPimS__param_1,
	.param .u64 .ptr .align 1 _Z13vectSumAtomicPimS__param_2
)
{
	.reg .pred 	%p<3>;
	.reg .b32 	%r<9>;
	.reg .b64 	%rd<13>;

	ld.param.u64 	%rd7, [_Z13vectSumAtomicPimS__param_0];
	ld.param.u64 	%rd8, [_Z13vectSumAtomicPimS__param_1];
	ld.param.u64 	%rd9, [_Z13vectSumAtomicPimS__param_2];
	mov.u32 	%r2, %ctaid.x;
	mov.u32 	%r1, %ntid.x;
	mov.u32 	%r3, %tid.x;
	mad.lo.s32 	%r4, %r2, %r1, %r3;
	cvt.u64.u32 	%rd12, %r4;
	setp.le.u64 	%p1, %rd8, %rd12;
	@%p1 bra 	$L__BB1_3;
	mov.u32 	%r5, %nctaid.x;
	mul.lo.s32 	%r6, %r1, %r5;
	cvt.u64.u32 	%rd2, %r6;
	cvta.to.global.u64 	%rd3, %rd7;
	cvta.to.global.u64 	%rd4, %rd9;
$L__BB1_2:
	shl.b64 	%rd10, %rd12, 2;
	add.s64 	%rd11, %rd3, %rd10;
	ld.global.u32 	%r7, [%rd11];
	atom.global.add.u32 	%r8, [%rd4], %r7;
	add.s64 	%rd12, %rd12, %rd2;
	setp.lt.u64 	%p2, %rd12, %rd8;
	@%p2 bra 	$L__BB1_2;
$L__BB1_3:
	ret;

}


// ===== COMPILED SASS (sm_100) =====

	.target	sm_100

	.elftype	@"ET_EXEC"


//--------------------- .note.nv.tkinfo           --------------------------
	.section	.note.nv.tkinfo,"",@"SHT_NOTE"
	.sectionflags	@"SHF_NOTE_NV_TKINFO"
	.tkinfo
        /*0018*/ 	.word	0x00000002
        /*0030*/ 	.string	""
        /*0030*/ 	.string	"ptxas"
        /*0030*/ 	.string	"Cuda compilation tools, release 13.0, V13.0.88"
        /*0030*/ 	.string	"Build cuda_13.0.r13.0/compiler.36424714_0"
        /*0030*/ 	.string	"-arch sm_100 -m 64 "



//--------------------- .note.nv.cuinfo           --------------------------
	.section	.note.nv.cuinfo,"",@"SHT_NOTE"
	.sectionflags	@"SHF_NOTE_NV_CUINFO"
        /*0018*/ 	.short	0x0002
        /*001a*/ 	.short	0x0064
        /*001c*/ 	.short	0x0082
	.zero		2


//--------------------- .nv.info                  --------------------------
	.section	.nv.info,"",@"SHT_CUDA_INFO"
	.align	4


	//----- nvinfo : EIATTR_REGCOUNT
	.align		4
        /*0000*/ 	.byte	0x04, 0x2f
        /*0002*/ 	.short	(.L_1 - .L_0)
	.align		4
.L_0:
        /*0004*/ 	.word	index@(_Z11vectSumRacePimS_)
        /*0008*/ 	.word	0x0000000c


	//----- nvinfo : EIATTR_FRAME_SIZE
	.align		4
.L_1:
        /*000c*/ 	.byte	0x04, 0x11
        /*000e*/ 	.short	(.L_3 - .L_2)
	.align		4
.L_2:
        /*0010*/ 	.word	index@(_Z11vectSumRacePimS_)
        /*0014*/ 	.word	0x00000000


	//----- nvinfo : EIATTR_REGCOUNT
	.align		4
.L_3:
        /*0018*/ 	.byte	0x04, 0x2f
        /*001a*/ 	.short	(.L_5 - .L_4)
	.align		4
.L_4:
        /*001c*/ 	.word	index@(_Z13vectSumAtomicPimS_)
        /*0020*/ 	.word	0x0000000c


	//----- nvinfo : EIATTR_FRAME_SIZE
	.align		4
.L_5:
        /*0024*/ 	.byte	0x04, 0x11
        /*0026*/ 	.short	(.L_7 - .L_6)
	.align		4
.L_6:
        /*0028*/ 	.word	index@(_Z13vectSumAtomicPimS_)
        /*002c*/ 	.word	0x00000000


	//----- nvinfo : EIATTR_MIN_STACK_SIZE
	.align		4
.L_7:
        /*0030*/ 	.byte	0x04, 0x12
        /*0032*/ 	.short	(.L_9 - .L_8)
	.align		4
.L_8:
        /*0034*/ 	.word	index@(_Z13vectSumAtomicPimS_)
        /*0038*/ 	.word	0x00000000


	//----- nvinfo : EIATTR_MIN_STACK_SIZE
	.align		4
.L_9:
        /*003c*/ 	.byte	0x04, 0x12
        /*003e*/ 	.short	(.L_11 - .L_10)
	.align		4
.L_10:
        /*0040*/ 	.word	index@(_Z11vectSumRacePimS_)
        /*0044*/ 	.word	0x00000000
.L_11:


//--------------------- .nv.compat                --------------------------
	.section	.nv.compat,"",@"SHT_CUDA_COMPAT_INFO"
	.align	4
        /*0000*/ 	.byte	0x02, 0x09, 0x00, 0x00, 0x02, 0x02, 0x01, 0x00, 0x02, 0x05, 0x05, 0x00, 0x03, 0x07, 0x01, 0x01
        /*0010*/ 	.byte	0x02, 0x03, 0x00, 0x00, 0x02, 0x06, 0x01, 0x00, 0x04, 0x0b, 0x08, 0x00, 0x09, 0x00, 0x00, 0x00
        /*0020*/ 	.byte	0x00, 0x00, 0x00, 0x00


//--------------------- .nv.info._Z13vectSumAtomicPimS_ --------------------------
	.section	.nv.info._Z13vectSumAtomicPimS_,"",@"SHT_CUDA_INFO"
	.sectionflags	@""
	.align	4


	//----- nvinfo : EIATTR_CUDA_API_VERSION
	.align		4
        /*0000*/ 	.byte	0x04, 0x37
        /*0002*/ 	.short	(.L_13 - .L_12)
.L_12:
        /*0004*/ 	.word	0x00000082


	//----- nvinfo : EIATTR_KPARAM_INFO
	.align		4
.L_13:
        /*0008*/ 	.byte	0x04, 0x17
        /*000a*/ 	.short	(.L_15 - .L_14)
.L_14:
        /*000c*/ 	.word	0x00000000
        /*0010*/ 	.short	0x0002
        /*0012*/ 	.short	0x0010
        /*0014*/ 	.byte	0x00, 0xf5, 0x21, 0x00


	//----- nvinfo : EIATTR_KPARAM_INFO
	.align		4
.L_15:
        /*0018*/ 	.byte	0x04, 0x17
        /*001a*/ 	.short	(.L_17 - .L_16)
.L_16:
        /*001c*/ 	.word	0x00000000
        /*0020*/ 	.short	0x0001
        /*0022*/ 	.short	0x0008
        /*0024*/ 	.byte	0x00, 0xf0, 0x21, 0x00


	//----- nvinfo : EIATTR_KPARAM_INFO
	.align		4
.L_17:
        /*0028*/ 	.byte	0x04, 0x17
        /*002a*/ 	.short	(.L_19 - .L_18)
.L_18:
        /*002c*/ 	.word	0x00000000
        /*0030*/ 	.short	0x0000
        /*0032*/ 	.short	0x0000
        /*0034*/ 	.byte	0x00, 0xf5, 0x21, 0x00


	//----- nvinfo : EIATTR_SPARSE_MMA_MASK
	.align		4
.L_19:
        /*0038*/ 	.byte	0x03, 0x50
        /*003a*/ 	.short	0x0000


	//----- nvinfo : EIATTR_MAXREG_COUNT
	.align		4
        /*003c*/ 	.byte	0x03, 0x1b
        /*003e*/ 	.short	0x00ff


	//----- nvinfo : EIATTR_MERCURY_ISA_VERSION
	.align		4
        /*0040*/ 	.byte	0x03, 0x5f
        /*0042*/ 	.short	0x0101


	//----- nvinfo : EIATTR_INT_WARP_WIDE_INSTR_OFFSETS
	.align		4
        /*0044*/ 	.byte	0x04, 0x31
        /*0046*/ 	.short	(.L_21 - .L_20)


	//   ....[0]....
.L_20:
        /*0048*/ 	.word	0x00000130


	//   ....[1]....
        /*004c*/ 	.word	0x00000170


	//----- nvinfo : EIATTR_VRC_CTA_INIT_COUNT
	.align		4
.L_21:
        /*0050*/ 	.byte	0x02, 0x4a
	.zero		1
	.zero		1


	//----- nvinfo : EIATTR_EXIT_INSTR_OFFSETS
	.align		4
        /*0054*/ 	.byte	0x04, 0x1c
        /*0056*/ 	.short	(.L_23 - .L_22)


	//   ....[0]....
.L_22:
        /*0058*/ 	.word	0x00000080


	//   ....[1]....
        /*005c*/ 	.word	0x000001f0


	//----- nvinfo : EIATTR_CRS_STACK_SIZE
	.align		4
.L_23:
        /*0060*/ 	.byte	0x04, 0x1e
        /*0062*/ 	.short	(.L_25 - .L_24)
.L_24:
        /*0064*/ 	.word	0x00000000


	//----- nvinfo : EIATTR_CBANK_PARAM_SIZE
	.align		4
.L_25:
        /*0068*/ 	.byte	0x03, 0x19
        /*006a*/ 	.short	0x0018


	//----- nvinfo : EIATTR_PARAM_CBANK
	.align		4
        /*006c*/ 	.byte	0x04, 0x0a
        /*006e*/ 	.short	(.L_27 - .L_26)
	.align		4
.L_26:
        /*0070*/ 	.word	index@(.nv.constant0._Z13vectSumAtomicPimS_)
        /*0074*/ 	.short	0x0380
        /*0076*/ 	.short	0x0018


	//----- nvinfo : EIATTR_SW_WAR
	.align		4
.L_27:
        /*0078*/ 	.byte	0x04, 0x36
        /*007a*/ 	.short	(.L_29 - .L_28)
.L_28:
        /*007c*/ 	.word	0x00000008
.L_29:


//--------------------- .nv.info._Z11vectSumRacePimS_ --------------------------
	.section	.nv.info._Z11vectSumRacePimS_,"",@"SHT_CUDA_INFO"
	.sectionflags	@""
	.align	4


	//----- nvinfo : EIATTR_CUDA_API_VERSION
	.align		4
        /*0000*/ 	.byte	0x04, 0x37
        /*0002*/ 	.short	(.L_31 - .L_30)
.L_30:
        /*0004*/ 	.word	0x00000082


	//----- nvinfo : EIATTR_KPARAM_INFO
	.align		4
.L_31:
        /*0008*/ 	.byte	0x04, 0x17
        /*000a*/ 	.short	(.L_33 - .L_32)
.L_32:
        /*000c*/ 	.word	0x00000000
        /*0010*/ 	.short	0x0002
        /*0012*/ 	.short	0x0010
        /*0014*/ 	.byte	0x00, 0xf5, 0x21, 0x00


	//----- nvinfo : EIATTR_KPARAM_INFO
	.align		4
.L_33:
        /*0018*/ 	.byte	0x04, 0x17
        /*001a*/ 	.short	(.L_35 - .L_34)
.L_34:
        /*001c*/ 	.word	0x00000000
        /*0020*/ 	.short	0x0001
        /*0022*/ 	.short	0x0008
        /*0024*/ 	.byte	0x00, 0xf0, 0x21, 0x00


	//----- nvinfo : EIATTR_KPARAM_INFO
	.align		4
.L_35:
        /*0028*/ 	.byte	0x04, 0x17
        /*002a*/ 	.short	(.L_37 - .L_36)
.L_36:
        /*002c*/ 	.word	0x00000000
        /*0030*/ 	.short	0x0000
        /*0032*/ 	.short	0x0000
        /*0034*/ 	.byte	0x00, 0xf5, 0x21, 0x00


	//----- nvinfo : EIATTR_SPARSE_MMA_MASK
	.align		4
.L_37:
        /*0038*/ 	.byte	0x03, 0x50
        /*003a*/ 	.short	0x0000


	//----- nvinfo : EIATTR_MAXREG_COUNT
	.align		4
        /*003c*/ 	.byte	0x03, 0x1b
        /*003e*/ 	.short	0x00ff


	//----- nvinfo : EIATTR_MERCURY_ISA_VERSION
	.align		4
        /*0040*/ 	.byte	0x03, 0x5f
        /*0042*/ 	.short	0x0101


	//----- nvinfo : EIATTR_VRC_CTA_INIT_COUNT
	.align		4
        /*0044*/ 	.byte	0x02, 0x4a
	.zero		1
	.zero		1


	//----- nvinfo : EIATTR_EXIT_INSTR_OFFSETS
	.align		4
        /*0048*/ 	.byte	0x04, 0x1c
        /*004a*/ 	.short	(.L_39 - .L_38)


	//   ....[0]....
.L_38:
        /*004c*/ 	.word	0x00000080


	//   ....[1]....
        /*0050*/ 	.word	0x000001b0


	//----- nvinfo : EIATTR_CRS_STACK_SIZE
	.align		4
.L_39:
        /*0054*/ 	.byte	0x04, 0x1e
        /*0056*/ 	.short	(.L_41 - .L_40)
.L_40:
        /*0058*/ 	.word	0x00000000


	//----- nvinfo : EIATTR_CBANK_PARAM_SIZE
	.align		4
.L_41:
        /*005c*/ 	.byte	0x03, 0x19
        /*005e*/ 	.short	0x0018


	//----- nvinfo : EIATTR_PARAM_CBANK
	.align		4
        /*0060*/ 	.byte	0x04, 0x0a
        /*0062*/ 	.short	(.L_43 - .L_42)
	.align		4
.L_42:
        /*0064*/ 	.word	index@(.nv.constant0._Z11vectSumRacePimS_)
        /*0068*/ 	.short	0x0380
        /*006a*/ 	.short	0x0018


	//----- nvinfo : EIATTR_SW_WAR
	.align		4
.L_43:
        /*006c*/ 	.byte	0x04, 0x36
        /*006e*/ 	.short	(.L_45 - .L_44)
.L_44:
        /*0070*/ 	.word	0x00000008
.L_45:


//--------------------- .nv.callgraph             --------------------------
	.section	.nv.callgraph,"",@"SHT_CUDA_CALLGRAPH"
	.align	4
	.sectionentsize	8
	.align		4
        /*0000*/ 	.word	0x00000000
	.align		4
        /*0004*/ 	.word	0xffffffff
	.align		4
        /*0008*/ 	.word	0x00000000
	.align		4
        /*000c*/ 	.word	0xfffffffe
	.align		4
        /*0010*/ 	.word	0x00000000
	.align		4
        /*0014*/ 	.word	0xfffffffd
	.align		4
        /*0018*/ 	.word	0x00000000
	.align		4
        /*001c*/ 	.word	0xfffffffc


//--------------------- .text._Z13vectSumAtomicPimS_ --------------------------
	.section	.text._Z13vectSumAtomicPimS_,"ax",@progbits
	.align	128
        .global         _Z13vectSumAtomicPimS_
        .type           _Z13vectSumAtomicPimS_,@function
        .size           _Z13vectSumAtomicPimS_,(.L_x_4 - _Z13vectSumAtomicPimS_)
        .other          _Z13vectSumAtomicPimS_,@"STO_CUDA_ENTRY STV_DEFAULT"
_Z13vectSumAtomicPimS_:
.text._Z13vectSumAtomicPimS_:
[----:B------:R-:W-:Y:S01]  /*0000*/  LDC R1, c[0x0][0x37c] ;  /* 0x0000df00ff017b82 */ /* 0x000fe20000000800 */
[----:B------:R-:W0:Y:S07]  /*0010*/  S2R R3, SR_TID.X ;  /* 0x0000000000037919 */ /* 0x000e2e0000002100 */
[----:B------:R-:W0:Y:S01]  /*0020*/  S2UR UR4, SR_CTAID.X ;  /* 0x00000000000479c3 */ /* 0x000e220000002500 */
[----:B------:R-:W1:Y:S07]  /*0030*/  LDCU.64 UR8, c[0x0][0x388] ;  /* 0x00007100ff0877ac */ /* 0x000e6e0008000a00 */
[----:B------:R-:W0:Y:S02]  /*0040*/  LDC R4, c[0x0][0x360] ;  /* 0x0000d800ff047b82 */ /* 0x000e240000000800 */
[----:B0-----:R-:W-:-:S05]  /*0050*/  IMAD R0, R4, UR4, R3 ;  /* 0x0000000404007c24 */ /* 0x001fca000f8e0203 */
[----:B-1----:R-:W-:-:S04]  /*0060*/  ISETP.GE.U32.AND P0, PT, R0, UR8, PT ;  /* 0x0000000800007c0c */ /* 0x002fc8000bf06070 */
[----:B------:R-:W-:-:S13]  /*0070*/  ISETP.GE.U32.AND.EX P0, PT, RZ, UR9, PT, P0 ;  /* 0x00000009ff007c0c */ /* 0x000fda000bf06100 */
[----:B------:R-:W-:Y:S05]  /*0080*/  @P0 EXIT ;  /* 0x000000000000094d */ /* 0x000fea0003800000 */
[----:B------:R-:W0:Y:S01]  /*0090*/  LDC.64 R2, c[0x0][0x390] ;  /* 0x0000e400ff027b82 */ /* 0x000e220000000a00 */
[----:B------:R-:W1:Y:S01]  /*00a0*/  LDCU UR4, c[0x0][0x370] ;  /* 0x00006e00ff0477ac */ /* 0x000e620008000800 */
[----:B------:R-:W-:Y:S02]  /*00b0*/  IMAD.MOV.U32 R9, RZ, RZ, R0 ;  /* 0x000000ffff097224 */ /* 0x000fe400078e0000 */
[----:B------:R-:W-:Y:S01]  /*00c0*/  IMAD.MOV.U32 R8, RZ, RZ, RZ ;  /* 0x000000ffff087224 */ /* 0x000fe200078e00ff */
[----:B------:R-:W2:Y:S01]  /*00d0*/  LDCU.64 UR6, c[0x0][0x358] ;  /* 0x00006b00ff0677ac */ /* 0x000ea20008000a00 */
[----:B------:R-:W3:Y:S01]  /*00e0*/  LDCU.64 UR10, c[0x0][0x380] ;  /* 0x00007000ff0a77ac */ /* 0x000ee20008000a00 */
[----:B-1----:R-:W-:-:S07]  /*00f0*/  IMAD R0, R4, UR4, RZ ;  /* 0x0000000404007c24 */ /* 0x002fce000f8e02ff */
.L_x_0:
[----:B---3--:R-:W-:-:S04]  /*0100*/  LEA R4, P0, R9, UR10, 0x2 ;  /* 0x0000000a09047c11 */ /* 0x008fc8000f8010ff */
[----:B------:R-:W-:-:S05]  /*0110*/  LEA.HI.X R5, R9, UR11, R8, 0x2, P0 ;  /* 0x0000000b09057c11 */ /* 0x000fca00080f1408 */
[----:B--2---:R-:W2:Y:S01]  /*0120*/  LDG.E R4, desc[UR6][R4.64] ;  /* 0x0000000604047981 */ /* 0x004ea2000c1e1900 */
[----:B------:R-:W-:Y:S02]  /*0130*/  VOTEU.ANY UR4, UPT, PT ;  /* 0x0000000000047886 */ /* 0x000fe400038e0100 */
[----:B------:R-:W-:Y:S01]  /*0140*/  UFLO.U32 UR4, UR4 ;  /* 0x00000004000472bd */ /* 0x000fe200080e0000 */
[----:B------:R-:W1:Y:S05]  /*0150*/  S2R R6, SR_LANEID ;  /* 0x0000000000067919 */ /* 0x000e6a0000000000 */
[----:B-1----:R-:W-:Y:S01]  /*0160*/  ISETP.EQ.U32.AND P0, PT, R6, UR4, PT ;  /* 0x0000000406007c0c */ /* 0x002fe2000bf02070 */
[----:B--2---:R-:W1:Y:S02]  /*0170*/  REDUX.SUM UR5, R4 ;  /* 0x00000000040573c4 */ /* 0x004e64000000c000 */
[----:B-1----:R-:W-:-:S10]  /*0180*/  IMAD.U32 R7, RZ, RZ, UR5 ;  /* 0x00000005ff077e24 */ /* 0x002fd4000f8e00ff */
[----:B0-----:R1:W-:Y:S01]  /*0190*/  @P0 REDG.E.ADD.STRONG.GPU desc[UR6][R2.64], R7 ;  /* 0x000000070200098e */ /* 0x0013e2000c12e106 */
[----:B------:R-:W-:-:S05]  /*01a0*/  IADD3 R9, P0, PT, R0, R9, RZ ;  /* 0x0000000900097210 */ /* 0x000fca0007f1e0ff */
[----:B------:R-:W-:Y:S01]  /*01b0*/  IMAD.X R8, RZ, RZ, R8, P0 ;  /* 0x000000ffff087224 */ /* 0x000fe200000e0608 */
[----:B------:R-:W-:-:S04]  /*01c0*/  ISETP.GE.U32.AND P0, PT, R9, UR8, PT ;  /* 0x0000000809007c0c */ /* 0x000fc8000bf06070 */
[----:B------:R-:W-:-:S13]  /*01d0*/  ISETP.GE.U32.AND.EX P0, PT, R8, UR9, PT, P0 ;  /* 0x0000000908007c0c */ /* 0x000fda000bf06100 */
[----:B-1----:R-:W-:Y:S05]  /*01e0*/  @!P0 BRA `(.L_x_0) ;  /* 0xfffffffc00c48947 */ /* 0x002fea000383ffff */
[----:B------:R-:W-:Y:S05]  /*01f0*/  EXIT ;  /* 0x000000000000794d */ /* 0x000fea0003800000 */
.L_x_1:
[----:B------:R-:W-:-:S00]  /*0200*/  BRA `(.L_x_1) ;  /* 0xfffffffc00fc7947 */ /* 0x000fc0000383ffff */
[----:B------:R-:W-:-:S00]  /*0210*/  NOP ;  /* 0x0000000000007918 */ /* 0x000fc00000000000 */
        /* <DEDUP_REMOVED lines=14> */
.L_x_4:


//--------------------- .text._Z11vectSumRacePimS_ --------------------------
	.section	.text._Z11vectSumRacePimS_,"ax",@progbits
	.align	128
        .global         _Z11vectSumRacePimS_
        .type           _Z11vectSumRacePimS_,@function
        .size           _Z11vectSumRacePimS_,(.L_x_5 - _Z11vectSumRacePimS_)
        .other          _Z11vectSumRacePimS_,@"STO_CUDA_ENTRY STV_DEFAULT"
_Z11vectSumRacePimS_:
.text._Z11vectSumRacePimS_:
        /* <DEDUP_REMOVED lines=10> */
[----:B------:R-:W0:Y:S01]  /*00a0*/  LDCU.64 UR4, c[0x0][0x358] ;  /* 0x00006b00ff0477ac */ /* 0x000e220008000a00 */
[----:B------:R-:W1:Y:S01]  /*00b0*/  LDCU UR6, c[0x0][0x370] ;  /* 0x00006e00ff0677ac */ /* 0x000e620008000800 */
[----:B------:R-:W2:Y:S01]  /*00c0*/  LDCU.64 UR10, c[0x0][0x380] ;  /* 0x00007000ff0a77ac */ /* 0x000ea20008000a00 */
[----:B0-----:R0:W5:Y:S01]  /*00d0*/  LDG.E R7, desc[UR4][R2.64] ;  /* 0x0000000402077981 */ /* 0x001162000c1e1900 */
[----:B------:R-:W-:Y:S02]  /*00e0*/  IMAD.MOV.U32 R9, RZ, RZ, R0 ;  /* 0x000000ffff097224 */ /* 0x000fe400078e0000 */
[----:B------:R-:W-:Y:S02]  /*00f0*/  IMAD.MOV.U32 R6, RZ, RZ, RZ ;  /* 0x000000ffff067224 */ /* 0x000fe400078e00ff */
[----:B-12---:R-:W-:-:S07]  /*0100*/  IMAD R0, R4, UR6, RZ ;  /* 0x0000000604007c24 */ /* 0x006fce000f8e02ff */
.L_x_2:
[----:B------:R-:W-:-:S04]  /*0110*/  LEA R4, P0, R9, UR10, 0x2 ;  /* 0x0000000a09047c11 */ /* 0x000fc8000f8010ff */
[----:B------:R-:W-:-:S05]  /*0120*/  LEA.HI.X R5, R9, UR11, R6, 0x2, P0 ;  /* 0x0000000b09057c11 */ /* 0x000fca00080f1406 */
[----:B------:R-:W2:Y:S01]  /*0130*/  LDG.E R4, desc[UR4][R4.64] ;  /* 0x0000000404047981 */ /* 0x000ea2000c1e1900 */
[----:B------:R-:W-:-:S05]  /*0140*/  IADD3 R9, P0, PT, R0, R9, RZ ;  /* 0x0000000900097210 */ /* 0x000fca0007f1e0ff */
[----:B------:R-:W-:Y:S01]  /*0150*/  IMAD.X R6, RZ, RZ, R6, P0 ;  /* 0x000000ffff067224 */ /* 0x000fe200000e0606 */
[----:B------:R-:W-:-:S04]  /*0160*/  ISETP.GE.U32.AND P0, PT, R9, UR8, PT ;  /* 0x0000000809007c0c */ /* 0x000fc8000bf06070 */
[----:B------:R-:W-:Y:S01]  /*0170*/  ISETP.GE.U32.AND.EX P0, PT, R6, UR9, PT, P0 ;  /* 0x0000000906007c0c */ /* 0x000fe2000bf06100 */
[----:B-12--5:R-:W-:-:S05]  /*0180*/  IMAD.IADD R7, R4, 0x1, R7 ;  /* 0x0000000104077824 */ /* 0x026fca00078e0207 */
[----:B------:R1:W-:Y:S07]  /*0190*/  STG.E desc[UR4][R2.64], R7 ;  /* 0x0000000702007986 */ /* 0x0003ee000c101904 */
[----:B------:R-:W-:Y:S05]  /*01a0*/  @!P0 BRA `(.L_x_2) ;  /* 0xfffffffc00d88947 */ /* 0x000fea000383ffff */
[----:B------:R-:W-:Y:S05]  /*01b0*/  EXIT ;  /* 0x000000000000794d */ /* 0x000fea0003800000 */
.L_x_3:
        /* <DEDUP_REMOVED lines=12> */
.L_x_5:


//--------------------- .nv.shared.reserved.0     --------------------------
	.section	.nv.shared.reserved.0,"aw",@nobits
	.weak		__nv_reservedSMEM_offset_0_alias
	.size		__nv_reservedSMEM_offset_0_alias, 0, 64
	.other		__nv_reservedSMEM_offset_0_alias,@"STO_CUDA_RESERVED_SHARED STV_DEFAULT"
__nv_reservedSMEM_offset_0_alias:
	.zero		0
	.zero		64


//--------------------- .nv.constant0._Z13vectSumAtomicPimS_ --------------------------
	.section	.nv.constant0._Z13vectSumAtomicPimS_,"a",@progbits
	.sectionflags	@""
	.align	4
.nv.constant0._Z13vectSumAtomicPimS_:
	.zero		920


//--------------------- .nv.constant0._Z11vectSumRacePimS_ --------------------------
	.section	.nv.constant0._Z11vectSumRacePimS_,"a",@progbits
	.sectionflags	@""
	.align	4
.nv.constant0._Z11vectSumRacePimS_:
	.zero		920


//--------------------- SYMBOLS --------------------------

	.type		.nv.reservedSmem.offset0,@object
	.size		.nv.reservedSmem.offset0,0x4
